//
// Generated by NVIDIA NVVM Compiler
//
// Compiler Build ID: CL-36424714
// Cuda compilation tools, release 13.0, V13.0.88
// Based on NVVM 20.0.0
//

.version 9.0
.target sm_100
.address_size 64

	// .globl	_Z16printThreadIndexPfii
.extern .func  (.param .b32 func_retval0) vprintf
(
	.param .b64 vprintf_param_0,
	.param .b64 vprintf_param_1
)
;
.global .align 1 .b8 $str[85] = {116, 104, 114, 101, 97, 100, 95, 105, 100, 32, 40, 37, 100, 44, 32, 37, 100, 41, 32, 98, 108, 111, 99, 107, 95, 105, 100, 32, 40, 37, 100, 44, 32, 37, 100, 41, 32, 99, 111, 111, 114, 100, 105, 110, 97, 116, 101, 32, 40, 37, 100, 44, 32, 37, 100, 41, 32, 103, 108, 111, 98, 97, 108, 32, 105, 110, 100, 101, 120, 32, 37, 50, 100, 32, 105, 118, 97, 108, 32, 37, 50, 100, 46, 10};

.visible .entry _Z16printThreadIndexPfii(
	.param .u64 .ptr .align 1 _Z16printThreadIndexPfii_param_0,
	.param .u32 _Z16printThreadIndexPfii_param_1,
	.param .u32 _Z16printThreadIndexPfii_param_2
)
{
	.local .align 8 .b8 	__local_depot0[40];
	.reg .b64 	%SP;
	.reg .b64 	%SPL;
	.reg .b32 	%r<13>;
	.reg .b32 	%f<2>;
	.reg .b64 	%rd<9>;
	.reg .b64 	%fd<2>;

	mov.u64 	%SPL, __local_depot0;
	cvta.local.u64 	%SP, %SPL;
	ld.param.u64 	%rd1, [_Z16printThreadIndexPfii_param_0];
	ld.param.u32 	%r1, [_Z16printThreadIndexPfii_param_1];
	cvta.to.global.u64 	%rd2, %rd1;
	add.u64 	%rd3, %SP, 0;
	add.u64 	%rd4, %SPL, 0;
	mov.u32 	%r2, %ctaid.x;
	mov.u32 	%r3, %ntid.x;
	mov.u32 	%r4, %tid.x;
	mad.lo.s32 	%r5, %r2, %r3, %r4;
	mov.u32 	%r6, %ctaid.y;
	mov.u32 	%r7, %ntid.y;
	mov.u32 	%r8, %tid.y;
	mad.lo.s32 	%r9, %r6, %r7, %r8;
	mad.lo.s32 	%r10, %r1, %r9, %r5;
	mul.wide.u32 	%rd5, %r10, 4;
	add.s64 	%rd6, %rd2, %rd5;
	ld.global.f32 	%f1, [%rd6];
	cvt.f64.f32 	%fd1, %f1;
	st.local.v2.u32 	[%rd4], {%r4, %r8};
	st.local.v2.u32 	[%rd4+8], {%r2, %r6};
	st.local.v2.u32 	[%rd4+16], {%r5, %r9};
	st.local.u32 	[%rd4+24], %r10;
	st.local.f64 	[%rd4+32], %fd1;
	mov.u64 	%rd7, $str;
	cvta.global.u64 	%rd8, %rd7;
	{ // callseq 0, 0
	.param .b64 param0;
	st.param.b64 	[param0], %rd8;
	.param .b64 param1;
	st.param.b64 	[param1], %rd3;
	.param .b32 retval0;
	call.uni (retval0), 
	vprintf, 
	(
	param0, 
	param1
	);
	ld.param.b32 	%r11, [retval0];
	} // callseq 0
	ret;

}


// ===== COMPILED SASS (sm_100) =====

	.target	sm_100

	.elftype	@"ET_EXEC"


//--------------------- .note.nv.tkinfo           --------------------------
	.section	.note.nv.tkinfo,"",@"SHT_NOTE"
	.sectionflags	@"SHF_NOTE_NV_TKINFO"
	.tkinfo
        /*0018*/ 	.word	0x00000002
        /*0030*/ 	.string	""
        /*0030*/ 	.string	"ptxas"
        /*0030*/ 	.string	"Cuda compilation tools, release 13.0, V13.0.88"
        /*0030*/ 	.string	"Build cuda_13.0.r13.0/compiler.36424714_0"
        /*0030*/ 	.string	"-arch sm_100 -m 64 "



//--------------------- .note.nv.cuinfo           --------------------------
	.section	.note.nv.cuinfo,"",@"SHT_NOTE"
	.sectionflags	@"SHF_NOTE_NV_CUINFO"
        /*0018*/ 	.short	0x0002
        /*001a*/ 	.short	0x0064
        /*001c*/ 	.short	0x0082
	.zero		2


//--------------------- .nv.info                  --------------------------
	.section	.nv.info,"",@"SHT_CUDA_INFO"
	.align	4


	//----- nvinfo : EIATTR_REGCOUNT
	.align		4
        /*0000*/ 	.byte	0x04, 0x2f
        /*0002*/ 	.short	(.L_2 - .L_1)
	.align		4
.L_1:
        /*0004*/ 	.word	index@(_Z16printThreadIndexPfii)
        /*0008*/ 	.word	0x00000018


	//----- nvinfo : EIATTR_FRAME_SIZE
	.align		4
.L_2:
        /*000c*/ 	.byte	0x04, 0x11
        /*000e*/ 	.short	(.L_4 - .L_3)
	.align		4
.L_3:
        /*0010*/ 	.word	index@(_Z16printThreadIndexPfii)
        /*0014*/ 	.word	0x00000028


	//----- nvinfo : EIATTR_MIN_STACK_SIZE
	.align		4
.L_4:
        /*0018*/ 	.byte	0x04, 0x12
        /*001a*/ 	.short	(.L_6 - .L_5)
	.align		4
.L_5:
        /*001c*/ 	.word	index@(_Z16printThreadIndexPfii)
        /*0020*/ 	.word	0x00000028
.L_6:


//--------------------- .nv.compat                --------------------------
	.section	.nv.compat,"",@"SHT_CUDA_COMPAT_INFO"
	.align	4
        /*0000*/ 	.byte	0x02, 0x09, 0x00, 0x00, 0x02, 0x02, 0x01, 0x00, 0x02, 0x05, 0x05, 0x00, 0x03, 0x07, 0x01, 0x01
        /*0010*/ 	.byte	0x02, 0x03, 0x00, 0x00, 0x02, 0x06, 0x01, 0x00, 0x04, 0x0b, 0x08, 0x00, 0x09, 0x00, 0x00, 0x00
        /*0020*/ 	.byte	0x00, 0x00, 0x00, 0x00


//--------------------- .nv.info._Z16printThreadIndexPfii --------------------------
	.section	.nv.info._Z16printThreadIndexPfii,"",@"SHT_CUDA_INFO"
	.sectionflags	@""
	.align	4


	//----- nvinfo : EIATTR_CUDA_API_VERSION
	.align		4
        /*0000*/ 	.byte	0x04, 0x37
        /*0002*/ 	.short	(.L_8 - .L_7)
.L_7:
        /*0004*/ 	.word	0x00000082


	//----- nvinfo : EIATTR_KPARAM_INFO
	.align		4
.L_8:
        /*0008*/ 	.byte	0x04, 0x17
        /*000a*/ 	.short	(.L_10 - .L_9)
.L_9:
        /*000c*/ 	.word	0x00000000
        /*0010*/ 	.short	0x0002
        /*0012*/ 	.short	0x000c
        /*0014*/ 	.byte	0x00, 0xf0, 0x11, 0x00


	//----- nvinfo : EIATTR_KPARAM_INFO
	.align		4
.L_10:
        /*0018*/ 	.byte	0x04, 0x17
        /*001a*/ 	.short	(.L_12 - .L_11)
.L_11:
        /*001c*/ 	.word	0x00000000
        /*0020*/ 	.short	0x0001
        /*0022*/ 	.short	0x0008
        /*0024*/ 	.byte	0x00, 0xf0, 0x11, 0x00


	//----- nvinfo : EIATTR_KPARAM_INFO
	.align		4
.L_12:
        /*0028*/ 	.byte	0x04, 0x17
        /*002a*/ 	.short	(.L_14 - .L_13)
.L_13:
        /*002c*/ 	.word	0x00000000
        /*0030*/ 	.short	0x0000
        /*0032*/ 	.short	0x0000
        /*0034*/ 	.byte	0x00, 0xf5, 0x21, 0x00


	//----- nvinfo : EIATTR_SPARSE_MMA_MASK
	.align		4
.L_14:
        /*0038*/ 	.byte	0x03, 0x50
        /*003a*/ 	.short	0x0000


	//----- nvinfo : EIATTR_MAXREG_COUNT
	.align		4
        /*003c*/ 	.byte	0x03, 0x1b
        /*003e*/ 	.short	0x00ff


	//----- nvinfo : EIATTR_EXTERNS
	.align		4
        /*0040*/ 	.byte	0x04, 0x0f
        /*0042*/ 	.short	(.L_16 - .L_15)


	//   ....[0]....
	.align		4
.L_15:
        /*0044*/ 	.word	index@(vprintf)


	//----- nvinfo : EIATTR_MERCURY_ISA_VERSION
	.align		4
.L_16:
        /*0048*/ 	.byte	0x03, 0x5f
        /*004a*/ 	.short	0x0101


	//----- nvinfo : EIATTR_VRC_CTA_INIT_COUNT
	.align		4
        /*004c*/ 	.byte	0x02, 0x4a
	.zero		1
	.zero		1


	//----- nvinfo : EIATTR_SYSCALL_OFFSETS
	.align		4
        /*0050*/ 	.byte	0x04, 0x46
        /*0052*/ 	.short	(.L_18 - .L_17)


	//   ....[0]....
.L_17:
        /*0054*/ 	.word	0x00000200


	//----- nvinfo : EIATTR_EXIT_INSTR_OFFSETS
	.align		4
.L_18:
        /*0058*/ 	.byte	0x04, 0x1c
        /*005a*/ 	.short	(.L_20 - .L_19)


	//   ....[0]....
.L_19:
        /*005c*/ 	.word	0x00000210


	//----- nvinfo : EIATTR_CBANK_PARAM_SIZE
	.align		4
.L_20:
        /*0060*/ 	.byte	0x03, 0x19
        /*0062*/ 	.short	0x0010


	//----- nvinfo : EIATTR_PARAM_CBANK
	.align		4
        /*0064*/ 	.byte	0x04, 0x0a
        /*0066*/ 	.short	(.L_22 - .L_21)
	.align		4
.L_21:
        /*0068*/ 	.word	index@(.nv.constant0._Z16printThreadIndexPfii)
        /*006c*/ 	.short	0x0380
        /*006e*/ 	.short	0x0010


	//----- nvinfo : EIATTR_SW_WAR
	.align		4
.L_22:
        /*0070*/ 	.byte	0x04, 0x36
        /*0072*/ 	.short	(.L_24 - .L_23)
.L_23:
        /*0074*/ 	.word	0x00000008
.L_24:


//--------------------- .nv.callgraph             --------------------------
	.section	.nv.callgraph,"",@"SHT_CUDA_CALLGRAPH"
	.align	4
	.sectionentsize	8
	.align		4
        /*0000*/ 	.word	0x00000000
	.align		4
        /*0004*/ 	.word	0xffffffff
	.align		4
        /*0008*/ 	.word	index@(_Z16printThreadIndexPfii)
	.align		4
        /*000c*/ 	.word	index@(vprintf)
	.align		4
        /*0010*/ 	.word	0x00000000
	.align		4
        /*0014*/ 	.word	0xfffffffe
	.align		4
        /*0018*/ 	.word	0x00000000
	.align		4
        /*001c*/ 	.word	0xfffffffd
	.align		4
        /*0020*/ 	.word	0x00000000
	.align		4
        /*0024*/ 	.word	0xfffffffc


//--------------------- .nv.constant4             --------------------------
	.section	.nv.constant4,"a",@progbits
	.align	8
	.align		8
.nv.constant4:
        /*0000*/ 	.dword	vprintf
	.align		8
        /*0008*/ 	.dword	$str


//--------------------- .text._Z16printThreadIndexPfii --------------------------
	.section	.text._Z16printThreadIndexPfii,"ax",@progbits
	.align	128
        .global         _Z16printThreadIndexPfii
        .type           _Z16printThreadIndexPfii,@function
        .size           _Z16printThreadIndexPfii,(.L_x_2 - _Z16printThreadIndexPfii)
        .other          _Z16printThreadIndexPfii,@"STO_CUDA_ENTRY STV_DEFAULT"
_Z16printThreadIndexPfii:
.text._Z16printThreadIndexPfii:
[----:B------:R-:W0:Y:S01]  /*0000*/  LDC R1, c[0x0][0x37c] ;  /* 0x0000df00ff017b82 */ /* 0x000e220000000800 */
[----:B------:R-:W1:Y:S01]  /*0010*/  S2R R14, SR_TID.X ;  /* 0x00000000000e7919 */ /* 0x000e620000002100 */
[----:B------:R-:W2:Y:S06]  /*0020*/  LDCU UR6, c[0x0][0x2fc] ;  /* 0x00005f80ff0677ac */ /* 0x000eac0008000800 */
[----:B------:R-:W3:Y:S01]  /*0030*/  LDC.64 R4, c[0x0][0x380] ;  /* 0x0000e000ff047b82 */ /* 0x000ee20000000a00 */
[----:B0-----:R-:W-:Y:S01]  /*0040*/  IADD3 R1, PT, PT, R1, -0x28, RZ ;  /* 0xffffffd801017810 */ /* 0x001fe20007ffe0ff */
[----:B------:R-:W0:Y:S01]  /*0050*/  S2R R15, SR_TID.Y ;  /* 0x00000000000f7919 */ /* 0x000e220000002200 */
[----:B------:R-:W1:Y:S01]  /*0060*/  LDCU UR7, c[0x0][0x360] ;  /* 0x00006c00ff0777ac */ /* 0x000e620008000800 */
[----:B------:R-:W1:Y:S01]  /*0070*/  S2R R12, SR_CTAID.X ;  /* 0x00000000000c7919 */ /* 0x000e620000002500 */
[----:B------:R-:W0:Y:S01]  /*0080*/  LDCU UR8, c[0x0][0x364] ;  /* 0x00006c80ff0877ac */ /* 0x000e220008000800 */
[----:B------:R-:W0:Y:S01]  /*0090*/  S2R R13, SR_CTAID.Y ;  /* 0x00000000000d7919 */ /* 0x000e220000002600 */
[----:B------:R-:W4:Y:S01]  /*00a0*/  LDCU UR9, c[0x0][0x388] ;  /* 0x00007100ff0977ac */ /* 0x000f220008000800 */
[----:B------:R-:W5:Y:S01]  /*00b0*/  LDCU.64 UR4, c[0x0][0x358] ;  /* 0x00006b00ff0477ac */ /* 0x000f620008000a00 */
[----:B-1----:R-:W-:-:S02]  /*00c0*/  IMAD R2, R12, UR7, R14 ;  /* 0x000000070c027c24 */ /* 0x002fc4000f8e020e */
[----:B0-----:R-:W-:-:S04]  /*00d0*/  IMAD R3, R13, UR8, R15 ;  /* 0x000000080d037c24 */ /* 0x001fc8000f8e020f */
[----:B----4-:R-:W-:Y:S01]  /*00e0*/  IMAD R0, R3, UR9, R2 ;  /* 0x0000000903007c24 */ /* 0x010fe2000f8e0202 */
[----:B------:R-:W-:Y:S01]  /*00f0*/  MOV R10, 0x0 ;  /* 0x00000000000a7802 */ /* 0x000fe20000000f00 */
[----:B------:R0:W-:Y:S01]  /*0100*/  STL.64 [R1], R14 ;  /* 0x0000000e01007387 */ /* 0x0001e20000100a00 */
[----:B------:R-:W1:Y:S01]  /*0110*/  LDCU.64 UR8, c[0x4][0x8] ;  /* 0x01000100ff0877ac */ /* 0x000e620008000a00 */
[----:B---3--:R-:W-:-:S06]  /*0120*/  IMAD.WIDE.U32 R4, R0, 0x4, R4 ;  /* 0x0000000400047825 */ /* 0x008fcc00078e0004 */
[----:B-----5:R1:W3:Y:S01]  /*0130*/  LDG.E R4, desc[UR4][R4.64] ;  /* 0x0000000404047981 */ /* 0x0202e2000c1e1900 */
[----:B------:R-:W4:Y:S01]  /*0140*/  LDCU UR4, c[0x0][0x2f8] ;  /* 0x00005f00ff0477ac */ /* 0x000f220008000800 */
[----:B------:R-:W0:Y:S02]  /*0150*/  LDC.64 R10, c[0x4][R10] ;  /* 0x010000000a0a7b82 */ /* 0x000e240000000a00 */
[----:B------:R0:W-:Y:S04]  /*0160*/  STL.64 [R1+0x8], R12 ;  /* 0x0000080c01007387 */ /* 0x0001e80000100a00 */
[----:B------:R0:W-:Y:S01]  /*0170*/  STL.64 [R1+0x10], R2 ;  /* 0x0000100201007387 */ /* 0x0001e20000100a00 */
[----:B-1----:R-:W-:-:S03]  /*0180*/  MOV R5, UR9 ;  /* 0x0000000900057c02 */ /* 0x002fc60008000f00 */
[----:B------:R1:W-:Y:S01]  /*0190*/  STL [R1+0x18], R0 ;  /* 0x0000180001007387 */ /* 0x0003e20000100800 */
[----:B----4-:R-:W-:-:S04]  /*01a0*/  IADD3 R6, P0, PT, R1, UR4, RZ ;  /* 0x0000000401067c10 */ /* 0x010fc8000ff1e0ff */
[----:B--2---:R-:W-:Y:S01]  /*01b0*/  IADD3.X R7, PT, PT, RZ, UR6, RZ, P0, !PT ;  /* 0x00000006ff077c10 */ /* 0x004fe200087fe4ff */
[----:B---3--:R2:W3:Y:S02]  /*01c0*/  F2F.F64.F32 R8, R4 ;  /* 0x0000000400087310 */ /* 0x0084e40000201800 */
[----:B--2---:R-:W-:Y:S01]  /*01d0*/  MOV R4, UR8 ;  /* 0x0000000800047c02 */ /* 0x004fe20008000f00 */
[----:B0--3--:R1:W-:Y:S06]  /*01e0*/  STL.64 [R1+0x20], R8 ;  /* 0x0000200801007387 */ /* 0x0093ec0000100a00 */
[----:B------:R-:W-:-:S07]  /*01f0*/  LEPC R20, `(.L_x_0) ;  /* 0x000000001014794e */ /* 0x000fce0000000000 */
[----:B-1----:R-:W-:Y:S05]  /*0200*/  CALL.ABS.NOINC R10 ;  /* 0x000000000a007343 */ /* 0x002fea0003c00000 */
.L_x_0:
[----:B------:R-:W-:Y:S05]  /*0210*/  EXIT ;  /* 0x000000000000794d */ /* 0x000fea0003800000 */
.L_x_1:
[----:B------:R-:W-:-:S00]  /*0220*/  BRA `(.L_x_1) ;  /* 0xfffffffc00fc7947 */ /* 0x000fc0000383ffff */
[----:B------:R-:W-:-:S00]  /*0230*/  NOP ;  /* 0x0000000000007918 */ /* 0x000fc00000000000 */
        /* <DEDUP_REMOVED lines=12> */
.L_x_2:


//--------------------- .nv.global.init           --------------------------
	.section	.nv.global.init,"aw",@progbits
.nv.global.init:
	.type		$str,@object
	.size		$str,(.L_0 - $str)
$str:
        /*0000*/ 	.byte	0x74, 0x68, 0x72, 0x65, 0x61, 0x64, 0x5f, 0x69, 0x64, 0x20, 0x28, 0x25, 0x64, 0x2c, 0x20, 0x25
        /*0010*/ 	.byte	0x64, 0x29, 0x20, 0x62, 0x6c, 0x6f, 0x63, 0x6b, 0x5f, 0x69, 0x64, 0x20, 0x28, 0x25, 0x64, 0x2c
        /*0020*/ 	.byte	0x20, 0x25, 0x64, 0x29, 0x20, 0x63, 0x6f, 0x6f, 0x72, 0x64, 0x69, 0x6e, 0x61, 0x74, 0x65, 0x20
        /*0030*/ 	.byte	0x28, 0x25, 0x64, 0x2c, 0x20, 0x25, 0x64, 0x29, 0x20, 0x67, 0x6c, 0x6f, 0x62, 0x61, 0x6c, 0x20
        /*0040*/ 	.byte	0x69, 0x6e, 0x64, 0x65, 0x78, 0x20, 0x25, 0x32, 0x64, 0x20, 0x69, 0x76, 0x61, 0x6c, 0x20, 0x25
        /*0050*/ 	.byte	0x32, 0x64, 0x2e, 0x0a, 0x00
.L_0:


//--------------------- .nv.shared.reserved.0     --------------------------
	.section	.nv.shared.reserved.0,"aw",@nobits
	.weak		__nv_reservedSMEM_offset_0_alias
	.size		__nv_reservedSMEM_offset_0_alias, 0, 64
	.other		__nv_reservedSMEM_offset_0_alias,@"STO_CUDA_RESERVED_SHARED STV_DEFAULT"
__nv_reservedSMEM_offset_0_alias:
	.zero		0
	.zero		64


//--------------------- .nv.constant0._Z16printThreadIndexPfii --------------------------
	.section	.nv.constant0._Z16printThreadIndexPfii,"a",@progbits
	.sectionflags	@""
	.align	4
.nv.constant0._Z16printThreadIndexPfii:
	.zero		912


//--------------------- SYMBOLS --------------------------

	.type		.nv.reservedSmem.offset0,@object
	.size		.nv.reservedSmem.offset0,0x4
	.type		vprintf,@function
